//
// Generated by NVIDIA NVVM Compiler
//
// Compiler Build ID: CL-36424714
// Cuda compilation tools, release 13.0, V13.0.88
// Based on NVVM 20.0.0
//

.version 9.0
.target sm_100
.address_size 64

	// .globl	_Z17hello_cuda_kernelv
.extern .func  (.param .b32 func_retval0) vprintf
(
	.param .b64 vprintf_param_0,
	.param .b64 vprintf_param_1
)
;
.global .align 1 .b8 $str[22] = {72, 101, 108, 108, 111, 32, 67, 85, 68, 65, 32, 102, 114, 111, 109, 32, 71, 80, 85, 46, 10};

.visible .entry _Z17hello_cuda_kernelv()
{
	.reg .b32 	%r<3>;
	.reg .b64 	%rd<3>;

	mov.u64 	%rd1, $str;
	cvta.global.u64 	%rd2, %rd1;
	{ // callseq 0, 0
	.param .b64 param0;
	st.param.b64 	[param0], %rd2;
	.param .b64 param1;
	st.param.b64 	[param1], 0;
	.param .b32 retval0;
	call.uni (retval0), 
	vprintf, 
	(
	param0, 
	param1
	);
	ld.param.b32 	%r1, [retval0];
	} // callseq 0
	ret;

}


// ===== COMPILED SASS (sm_100) =====

	.target	sm_100

	.elftype	@"ET_EXEC"


//--------------------- .note.nv.tkinfo           --------------------------
	.section	.note.nv.tkinfo,"",@"SHT_NOTE"
	.sectionflags	@"SHF_NOTE_NV_TKINFO"
	.tkinfo
        /*0018*/ 	.word	0x00000002
        /*0030*/ 	.string	""
        /*0030*/ 	.string	"ptxas"
        /*0030*/ 	.string	"Cuda compilation tools, release 13.0, V13.0.88"
        /*0030*/ 	.string	"Build cuda_13.0.r13.0/compiler.36424714_0"
        /*0030*/ 	.string	"-arch sm_100 -m 64 "



//--------------------- .note.nv.cuinfo           --------------------------
	.section	.note.nv.cuinfo,"",@"SHT_NOTE"
	.sectionflags	@"SHF_NOTE_NV_CUINFO"
        /*0018*/ 	.short	0x0002
        /*001a*/ 	.short	0x0064
        /*001c*/ 	.short	0x0082
	.zero		2


//--------------------- .nv.info                  --------------------------
	.section	.nv.info,"",@"SHT_CUDA_INFO"
	.align	4


	//----- nvinfo : EIATTR_REGCOUNT
	.align		4
        /*0000*/ 	.byte	0x04, 0x2f
        /*0002*/ 	.short	(.L_2 - .L_1)
	.align		4
.L_1:
        /*0004*/ 	.word	index@(_Z17hello_cuda_kernelv)
        /*0008*/ 	.word	0x00000018


	//----- nvinfo : EIATTR_FRAME_SIZE
	.align		4
.L_2:
        /*000c*/ 	.byte	0x04, 0x11
        /*000e*/ 	.short	(.L_4 - .L_3)
	.align		4
.L_3:
        /*0010*/ 	.word	index@(_Z17hello_cuda_kernelv)
        /*0014*/ 	.word	0x00000000


	//----- nvinfo : EIATTR_MIN_STACK_SIZE
	.align		4
.L_4:
        /*0018*/ 	.byte	0x04, 0x12
        /*001a*/ 	.short	(.L_6 - .L_5)
	.align		4
.L_5:
        /*001c*/ 	.word	index@(_Z17hello_cuda_kernelv)
        /*0020*/ 	.word	0x00000000
.L_6:


//--------------------- .nv.compat                --------------------------
	.section	.nv.compat,"",@"SHT_CUDA_COMPAT_INFO"
	.align	4
        /*0000*/ 	.byte	0x02, 0x09, 0x00, 0x00, 0x02, 0x02, 0x01, 0x00, 0x02, 0x05, 0x05, 0x00, 0x03, 0x07, 0x01, 0x01
        /*0010*/ 	.byte	0x02, 0x03, 0x00, 0x00, 0x02, 0x06, 0x01, 0x00, 0x04, 0x0b, 0x08, 0x00, 0x09, 0x00, 0x00, 0x00
        /*0020*/ 	.byte	0x00, 0x00, 0x00, 0x00


//--------------------- .nv.info._Z17hello_cuda_kernelv --------------------------
	.section	.nv.info._Z17hello_cuda_kernelv,"",@"SHT_CUDA_INFO"
	.sectionflags	@""
	.align	4


	//----- nvinfo : EIATTR_CUDA_API_VERSION
	.align		4
        /*0000*/ 	.byte	0x04, 0x37
        /*0002*/ 	.short	(.L_8 - .L_7)
.L_7:
        /*0004*/ 	.word	0x00000082


	//----- nvinfo : EIATTR_SPARSE_MMA_MASK
	.align		4
.L_8:
        /*0008*/ 	.byte	0x03, 0x50
        /*000a*/ 	.short	0x0000


	//----- nvinfo : EIATTR_MAXREG_COUNT
	.align		4
        /*000c*/ 	.byte	0x03, 0x1b
        /*000e*/ 	.short	0x00ff


	//----- nvinfo : EIATTR_EXTERNS
	.align		4
        /*0010*/ 	.byte	0x04, 0x0f
        /*0012*/ 	.short	(.L_10 - .L_9)


	//   ....[0]....
	.align		4
.L_9:
        /*0014*/ 	.word	index@(vprintf)


	//----- nvinfo : EIATTR_MERCURY_ISA_VERSION
	.align		4
.L_10:
        /*0018*/ 	.byte	0x03, 0x5f
        /*001a*/ 	.short	0x0101


	//----- nvinfo : EIATTR_VRC_CTA_INIT_COUNT
	.align		4
        /*001c*/ 	.byte	0x02, 0x4a
	.zero		1
	.zero		1


	//----- nvinfo : EIATTR_SYSCALL_OFFSETS
	.align		4
        /*0020*/ 	.byte	0x04, 0x46
        /*0022*/ 	.short	(.L_12 - .L_11)


	//   ....[0]....
.L_11:
        /*0024*/ 	.word	0x00000080


	//----- nvinfo : EIATTR_EXIT_INSTR_OFFSETS
	.align		4
.L_12:
        /*0028*/ 	.byte	0x04, 0x1c
        /*002a*/ 	.short	(.L_14 - .L_13)


	//   ....[0]....
.L_13:
        /*002c*/ 	.word	0x00000090


	//----- nvinfo : EIATTR_SW_WAR
	.align		4
.L_14:
        /*0030*/ 	.byte	0x04, 0x36
        /*0032*/ 	.short	(.L_16 - .L_15)
.L_15:
        /*0034*/ 	.word	0x00000008
.L_16:


//--------------------- .nv.callgraph             --------------------------
	.section	.nv.callgraph,"",@"SHT_CUDA_CALLGRAPH"
	.align	4
	.sectionentsize	8
	.align		4
        /*0000*/ 	.word	0x00000000
	.align		4
        /*0004*/ 	.word	0xffffffff
	.align		4
        /*0008*/ 	.word	index@(_Z17hello_cuda_kernelv)
	.align		4
        /*000c*/ 	.word	index@(vprintf)
	.align		4
        /*0010*/ 	.word	0x00000000
	.align		4
        /*0014*/ 	.word	0xfffffffe
	.align		4
        /*0018*/ 	.word	0x00000000
	.align		4
        /*001c*/ 	.word	0xfffffffd
	.align		4
        /*0020*/ 	.word	0x00000000
	.align		4
        /*0024*/ 	.word	0xfffffffc


//--------------------- .nv.constant4             --------------------------
	.section	.nv.constant4,"a",@progbits
	.align	8
	.align		8
.nv.constant4:
        /*0000*/ 	.dword	vprintf
	.align		8
        /*0008*/ 	.dword	$str


//--------------------- .text._Z17hello_cuda_kernelv --------------------------
	.section	.text._Z17hello_cuda_kernelv,"ax",@progbits
	.align	128
        .global         _Z17hello_cuda_kernelv
        .type           _Z17hello_cuda_kernelv,@function
        .size           _Z17hello_cuda_kernelv,(.L_x_2 - _Z17hello_cuda_kernelv)
        .other          _Z17hello_cuda_kernelv,@"STO_CUDA_ENTRY STV_DEFAULT"
_Z17hello_cuda_kernelv:
.text._Z17hello_cuda_kernelv:
[----:B------:R-:W0:Y:S01]  /*0000*/  LDC R1, c[0x0][0x37c] ;  /* 0x0000df00ff017b82 */ /* 0x000e220000000800 */
[----:B------:R-:W-:Y:S01]  /*0010*/  MOV R0, 0x0 ;  /* 0x0000000000007802 */ /* 0x000fe20000000f00 */
[----:B------:R-:W1:Y:S01]  /*0020*/  LDCU.64 UR4, c[0x4][0x8] ;  /* 0x01000100ff0477ac */ /* 0x000e620008000a00 */
[----:B------:R-:W-:-:S05]  /*0030*/  CS2R R6, SRZ ;  /* 0x0000000000067805 */ /* 0x000fca000001ff00 */
[----:B------:R2:W3:Y:S01]  /*0040*/  LDC.64 R2, c[0x4][R0] ;  /* 0x0100000000027b82 */ /* 0x0004e20000000a00 */
[----:B-1----:R-:W-:Y:S02]  /*0050*/  IMAD.U32 R4, RZ, RZ, UR4 ;  /* 0x00000004ff047e24 */ /* 0x002fe4000f8e00ff */
[----:B--2---:R-:W-:-:S07]  /*0060*/  IMAD.U32 R5, RZ, RZ, UR5 ;  /* 0x00000005ff057e24 */ /* 0x004fce000f8e00ff */
[----:B------:R-:W-:-:S07]  /*0070*/  LEPC R20, `(.L_x_0) ;  /* 0x000000001014794e */ /* 0x000fce0000000000 */
[----:B0--3--:R-:W-:Y:S05]  /*0080*/  CALL.ABS.NOINC R2 ;  /* 0x0000000002007343 */ /* 0x009fea0003c00000 */
.L_x_0:
[----:B------:R-:W-:Y:S05]  /*0090*/  EXIT ;  /* 0x000000000000794d */ /* 0x000fea0003800000 */
.L_x_1:
[----:B------:R-:W-:-:S00]  /*00a0*/  BRA `(.L_x_1) ;  /* 0xfffffffc00fc7947 */ /* 0x000fc0000383ffff */
[----:B------:R-:W-:-:S00]  /*00b0*/  NOP ;  /* 0x0000000000007918 */ /* 0x000fc00000000000 */
        /* <DEDUP_REMOVED lines=12> */
.L_x_2:


//--------------------- .nv.global.init           --------------------------
	.section	.nv.global.init,"aw",@progbits
.nv.global.init:
	.type		$str,@object
	.size		$str,(.L_0 - $str)
$str:
        /*0000*/ 	.byte	0x48, 0x65, 0x6c, 0x6c, 0x6f, 0x20, 0x43, 0x55, 0x44, 0x41, 0x20, 0x66, 0x72, 0x6f, 0x6d, 0x20
        /*0010*/ 	.byte	0x47, 0x50, 0x55, 0x2e, 0x0a, 0x00
.L_0:


//--------------------- .nv.shared.reserved.0     --------------------------
	.section	.nv.shared.reserved.0,"aw",@nobits
	.weak		__nv_reservedSMEM_offset_0_alias
	.size		__nv_reservedSMEM_offset_0_alias, 0, 64
	.other		__nv_reservedSMEM_offset_0_alias,@"STO_CUDA_RESERVED_SHARED STV_DEFAULT"
__nv_reservedSMEM_offset_0_alias:
	.zero		0
	.zero		64


//--------------------- .nv.constant0._Z17hello_cuda_kernelv --------------------------
	.section	.nv.constant0._Z17hello_cuda_kernelv,"a",@progbits
	.sectionflags	@""
	.align	4
.nv.constant0._Z17hello_cuda_kernelv:
	.zero		896


//--------------------- SYMBOLS --------------------------

	.type		.nv.reservedSmem.offset0,@object
	.size		.nv.reservedSmem.offset0,0x4
	.type		vprintf,@function
